//
// Generated by NVIDIA NVVM Compiler
//
// Compiler Build ID: CL-36424714
// Cuda compilation tools, release 13.0, V13.0.88
// Based on NVVM 20.0.0
//

.version 9.0
.target sm_100
.address_size 64

	// .globl	_Z15MatrixIterationPdS_i

.visible .entry _Z15MatrixIterationPdS_i(
	.param .u64 .ptr .align 1 _Z15MatrixIterationPdS_i_param_0,
	.param .u64 .ptr .align 1 _Z15MatrixIterationPdS_i_param_1,
	.param .u32 _Z15MatrixIterationPdS_i_param_2
)
{
	.reg .pred 	%p<12>;
	.reg .b32 	%r<15>;
	.reg .b64 	%rd<15>;
	.reg .b64 	%fd<15>;

	ld.param.u64 	%rd3, [_Z15MatrixIterationPdS_i_param_0];
	ld.param.u64 	%rd4, [_Z15MatrixIterationPdS_i_param_1];
	ld.param.u32 	%r2, [_Z15MatrixIterationPdS_i_param_2];
	cvta.to.global.u64 	%rd1, %rd4;
	cvta.to.global.u64 	%rd2, %rd3;
	mov.u32 	%r3, %tid.x;
	mov.u32 	%r4, %ctaid.x;
	mov.u32 	%r5, %ntid.x;
	mad.lo.s32 	%r1, %r4, %r5, %r3;
	mul.lo.s32 	%r6, %r2, %r2;
	setp.ge.s32 	%p1, %r1, %r6;
	@%p1 bra 	$L__BB0_4;
	div.s32 	%r7, %r1, %r2;
	mul.lo.s32 	%r9, %r7, %r2;
	sub.s32 	%r10, %r1, %r9;
	setp.ne.s32 	%p2, %r7, 0;
	add.s32 	%r11, %r2, -1;
	setp.ne.s32 	%p3, %r7, %r11;
	and.pred  	%p4, %p2, %p3;
	setp.ne.s32 	%p5, %r10, 0;
	and.pred  	%p6, %p4, %p5;
	setp.ne.s32 	%p7, %r10, %r11;
	and.pred  	%p8, %p6, %p7;
	@%p8 bra 	$L__BB0_3;
	mul.wide.s32 	%rd12, %r1, 8;
	add.s64 	%rd13, %rd2, %rd12;
	ld.global.f64 	%fd14, [%rd13];
	add.s64 	%rd14, %rd1, %rd12;
	st.global.f64 	[%rd14], %fd14;
	bra.uni 	$L__BB0_4;
$L__BB0_3:
	add.s32 	%r12, %r2, %r1;
	mul.wide.s32 	%rd5, %r12, 8;
	add.s64 	%rd6, %rd2, %rd5;
	ld.global.f64 	%fd1, [%rd6+8];
	ld.global.f64 	%fd2, [%rd6+-8];
	sub.s32 	%r13, %r1, %r2;
	add.s32 	%r14, %r13, 1;
	mul.wide.s32 	%rd7, %r14, 8;
	add.s64 	%rd8, %rd2, %rd7;
	ld.global.f64 	%fd3, [%rd8];
	ld.global.f64 	%fd4, [%rd8+-16];
	setp.lt.f64 	%p9, %fd2, %fd1;
	selp.f64 	%fd5, %fd1, %fd2, %p9;
	selp.f64 	%fd6, %fd2, %fd1, %p9;
	setp.lt.f64 	%p10, %fd4, %fd3;
	selp.f64 	%fd7, %fd3, %fd4, %p10;
	selp.f64 	%fd8, %fd4, %fd3, %p10;
	setp.lt.f64 	%p11, %fd6, %fd8;
	min.f64 	%fd9, %fd5, %fd8;
	min.f64 	%fd10, %fd6, %fd7;
	selp.f64 	%fd11, %fd9, %fd10, %p11;
	mul.wide.s32 	%rd9, %r1, 8;
	add.s64 	%rd10, %rd2, %rd9;
	ld.global.f64 	%fd12, [%rd10];
	add.f64 	%fd13, %fd12, %fd11;
	add.s64 	%rd11, %rd1, %rd9;
	st.global.f64 	[%rd11], %fd13;
$L__BB0_4:
	ret;

}
	// .globl	_Z12CalculateSumPdii
.visible .entry _Z12CalculateSumPdii(
	.param .u64 .ptr .align 1 _Z12CalculateSumPdii_param_0,
	.param .u32 _Z12CalculateSumPdii_param_1,
	.param .u32 _Z12CalculateSumPdii_param_2
)
{
	.reg .pred 	%p<4>;
	.reg .b32 	%r<11>;
	.reg .b64 	%rd<7>;
	.reg .b64 	%fd<4>;

	ld.param.u64 	%rd1, [_Z12CalculateSumPdii_param_0];
	ld.param.u32 	%r4, [_Z12CalculateSumPdii_param_1];
	ld.param.u32 	%r5, [_Z12CalculateSumPdii_param_2];
	mov.u32 	%r6, %tid.x;
	mov.u32 	%r7, %ctaid.x;
	mov.u32 	%r8, %ntid.x;
	mad.lo.s32 	%r1, %r7, %r8, %r6;
	mul.lo.s32 	%r2, %r5, %r5;
	setp.ge.s32 	%p1, %r1, %r2;
	@%p1 bra 	$L__BB1_4;
	shl.b32 	%r9, %r4, 1;
	rem.s32 	%r10, %r1, %r9;
	setp.ne.s32 	%p2, %r10, 0;
	@%p2 bra 	$L__BB1_4;
	add.s32 	%r3, %r4, %r1;
	setp.ge.s32 	%p3, %r3, %r2;
	@%p3 bra 	$L__BB1_4;
	cvta.to.global.u64 	%rd2, %rd1;
	mul.wide.s32 	%rd3, %r3, 8;
	add.s64 	%rd4, %rd2, %rd3;
	ld.global.f64 	%fd1, [%rd4];
	mul.wide.s32 	%rd5, %r1, 8;
	add.s64 	%rd6, %rd2, %rd5;
	ld.global.f64 	%fd2, [%rd6];
	add.f64 	%fd3, %fd1, %fd2;
	st.global.f64 	[%rd6], %fd3;
$L__BB1_4:
	ret;

}
	// .globl	_Z12VerifyResultPdS_S_i
.visible .entry _Z12VerifyResultPdS_S_i(
	.param .u64 .ptr .align 1 _Z12VerifyResultPdS_S_i_param_0,
	.param .u64 .ptr .align 1 _Z12VerifyResultPdS_S_i_param_1,
	.param .u64 .ptr .align 1 _Z12VerifyResultPdS_S_i_param_2,
	.param .u32 _Z12VerifyResultPdS_S_i_param_3
)
{
	.reg .b32 	%r<3>;
	.reg .b64 	%rd<9>;
	.reg .b64 	%fd<3>;

	ld.param.u64 	%rd1, [_Z12VerifyResultPdS_S_i_param_0];
	ld.param.u64 	%rd2, [_Z12VerifyResultPdS_S_i_param_1];
	ld.param.u64 	%rd3, [_Z12VerifyResultPdS_S_i_param_2];
	ld.param.u32 	%r1, [_Z12VerifyResultPdS_S_i_param_3];
	cvta.to.global.u64 	%rd4, %rd2;
	cvta.to.global.u64 	%rd5, %rd1;
	cvta.to.global.u64 	%rd6, %rd3;
	ld.global.f64 	%fd1, [%rd6];
	st.global.f64 	[%rd5], %fd1;
	mul.lo.s32 	%r2, %r1, 37;
	mul.wide.s32 	%rd7, %r2, 8;
	add.s64 	%rd8, %rd4, %rd7;
	ld.global.f64 	%fd2, [%rd8+376];
	st.global.f64 	[%rd5+8], %fd2;
	ret;

}


// ===== COMPILED SASS (sm_100) =====

	.target	sm_100

	.elftype	@"ET_EXEC"


//--------------------- .note.nv.tkinfo           --------------------------
	.section	.note.nv.tkinfo,"",@"SHT_NOTE"
	.sectionflags	@"SHF_NOTE_NV_TKINFO"
	.tkinfo
        /*0018*/ 	.word	0x00000002
        /*0030*/ 	.string	""
        /*0030*/ 	.string	"ptxas"
        /*0030*/ 	.string	"Cuda compilation tools, release 13.0, V13.0.88"
        /*0030*/ 	.string	"Build cuda_13.0.r13.0/compiler.36424714_0"
        /*0030*/ 	.string	"-arch sm_100 -m 64 "



//--------------------- .note.nv.cuinfo           --------------------------
	.section	.note.nv.cuinfo,"",@"SHT_NOTE"
	.sectionflags	@"SHF_NOTE_NV_CUINFO"
        /*0018*/ 	.short	0x0002
        /*001a*/ 	.short	0x0064
        /*001c*/ 	.short	0x0082
	.zero		2


//--------------------- .nv.info                  --------------------------
	.section	.nv.info,"",@"SHT_CUDA_INFO"
	.align	4


	//----- nvinfo : EIATTR_REGCOUNT
	.align		4
        /*0000*/ 	.byte	0x04, 0x2f
        /*0002*/ 	.short	(.L_1 - .L_0)
	.align		4
.L_0:
        /*0004*/ 	.word	index@(_Z15MatrixIterationPdS_i)
        /*0008*/ 	.word	0x00000016


	//----- nvinfo : EIATTR_FRAME_SIZE
	.align		4
.L_1:
        /*000c*/ 	.byte	0x04, 0x11
        /*000e*/ 	.short	(.L_3 - .L_2)
	.align		4
.L_2:
        /*0010*/ 	.word	index@(_Z15MatrixIterationPdS_i)
        /*0014*/ 	.word	0x00000000


	//----- nvinfo : EIATTR_REGCOUNT
	.align		4
.L_3:
        /*0018*/ 	.byte	0x04, 0x2f
        /*001a*/ 	.short	(.L_5 - .L_4)
	.align		4
.L_4:
        /*001c*/ 	.word	index@(_Z12CalculateSumPdii)
        /*0020*/ 	.word	0x0000000d


	//----- nvinfo : EIATTR_FRAME_SIZE
	.align		4
.L_5:
        /*0024*/ 	.byte	0x04, 0x11
        /*0026*/ 	.short	(.L_7 - .L_6)
	.align		4
.L_6:
        /*0028*/ 	.word	index@(_Z12CalculateSumPdii)
        /*002c*/ 	.word	0x00000000


	//----- nvinfo : EIATTR_REGCOUNT
	.align		4
.L_7:
        /*0030*/ 	.byte	0x04, 0x2f
        /*0032*/ 	.short	(.L_9 - .L_8)
	.align		4
.L_8:
        /*0034*/ 	.word	index@(_Z12VerifyResultPdS_S_i)
        /*0038*/ 	.word	0x0000000c


	//----- nvinfo : EIATTR_FRAME_SIZE
	.align		4
.L_9:
        /*003c*/ 	.byte	0x04, 0x11
        /*003e*/ 	.short	(.L_11 - .L_10)
	.align		4
.L_10:
        /*0040*/ 	.word	index@(_Z12VerifyResultPdS_S_i)
        /*0044*/ 	.word	0x00000000


	//----- nvinfo : EIATTR_MIN_STACK_SIZE
	.align		4
.L_11:
        /*0048*/ 	.byte	0x04, 0x12
        /*004a*/ 	.short	(.L_13 - .L_12)
	.align		4
.L_12:
        /*004c*/ 	.word	index@(_Z12VerifyResultPdS_S_i)
        /*0050*/ 	.word	0x00000000


	//----- nvinfo : EIATTR_MIN_STACK_SIZE
	.align		4
.L_13:
        /*0054*/ 	.byte	0x04, 0x12
        /*0056*/ 	.short	(.L_15 - .L_14)
	.align		4
.L_14:
        /*0058*/ 	.word	index@(_Z12CalculateSumPdii)
        /*005c*/ 	.word	0x00000000


	//----- nvinfo : EIATTR_MIN_STACK_SIZE
	.align		4
.L_15:
        /*0060*/ 	.byte	0x04, 0x12
        /*0062*/ 	.short	(.L_17 - .L_16)
	.align		4
.L_16:
        /*0064*/ 	.word	index@(_Z15MatrixIterationPdS_i)
        /*0068*/ 	.word	0x00000000
.L_17:


//--------------------- .nv.compat                --------------------------
	.section	.nv.compat,"",@"SHT_CUDA_COMPAT_INFO"
	.align	4
        /*0000*/ 	.byte	0x02, 0x09, 0x00, 0x00, 0x02, 0x02, 0x01, 0x00, 0x02, 0x05, 0x05, 0x00, 0x03, 0x07, 0x01, 0x01
        /*0010*/ 	.byte	0x02, 0x03, 0x00, 0x00, 0x02, 0x06, 0x01, 0x00, 0x04, 0x0b, 0x08, 0x00, 0x01, 0x00, 0x00, 0x00
        /*0020*/ 	.byte	0x00, 0x00, 0x00, 0x00


//--------------------- .nv.info._Z12VerifyResultPdS_S_i --------------------------
	.section	.nv.info._Z12VerifyResultPdS_S_i,"",@"SHT_CUDA_INFO"
	.sectionflags	@""
	.align	4


	//----- nvinfo : EIATTR_CUDA_API_VERSION
	.align		4
        /*0000*/ 	.byte	0x04, 0x37
        /*0002*/ 	.short	(.L_19 - .L_18)
.L_18:
        /*0004*/ 	.word	0x00000082


	//----- nvinfo : EIATTR_KPARAM_INFO
	.align		4
.L_19:
        /*0008*/ 	.byte	0x04, 0x17
        /*000a*/ 	.short	(.L_21 - .L_20)
.L_20:
        /*000c*/ 	.word	0x00000000
        /*0010*/ 	.short	0x0003
        /*0012*/ 	.short	0x0018
        /*0014*/ 	.byte	0x00, 0xf0, 0x11, 0x00


	//----- nvinfo : EIATTR_KPARAM_INFO
	.align		4
.L_21:
        /*0018*/ 	.byte	0x04, 0x17
        /*001a*/ 	.short	(.L_23 - .L_22)
.L_22:
        /*001c*/ 	.word	0x00000000
        /*0020*/ 	.short	0x0002
        /*0022*/ 	.short	0x0010
        /*0024*/ 	.byte	0x00, 0xf5, 0x21, 0x00


	//----- nvinfo : EIATTR_KPARAM_INFO
	.align		4
.L_23:
        /*0028*/ 	.byte	0x04, 0x17
        /*002a*/ 	.short	(.L_25 - .L_24)
.L_24:
        /*002c*/ 	.word	0x00000000
        /*0030*/ 	.short	0x0001
        /*0032*/ 	.short	0x0008
        /*0034*/ 	.byte	0x00, 0xf5, 0x21, 0x00


	//----- nvinfo : EIATTR_KPARAM_INFO
	.align		4
.L_25:
        /*0038*/ 	.byte	0x04, 0x17
        /*003a*/ 	.short	(.L_27 - .L_26)
.L_26:
        /*003c*/ 	.word	0x00000000
        /*0040*/ 	.short	0x0000
        /*0042*/ 	.short	0x0000
        /*0044*/ 	.byte	0x00, 0xf5, 0x21, 0x00


	//----- nvinfo : EIATTR_SPARSE_MMA_MASK
	.align		4
.L_27:
        /*0048*/ 	.byte	0x03, 0x50
        /*004a*/ 	.short	0x0000


	//----- nvinfo : EIATTR_MAXREG_COUNT
	.align		4
        /*004c*/ 	.byte	0x03, 0x1b
        /*004e*/ 	.short	0x00ff


	//----- nvinfo : EIATTR_MERCURY_ISA_VERSION
	.align		4
        /*0050*/ 	.byte	0x03, 0x5f
        /*0052*/ 	.short	0x0101


	//----- nvinfo : EIATTR_VRC_CTA_INIT_COUNT
	.align		4
        /*0054*/ 	.byte	0x02, 0x4a
	.zero		1
	.zero		1


	//----- nvinfo : EIATTR_EXIT_INSTR_OFFSETS
	.align		4
        /*0058*/ 	.byte	0x04, 0x1c
        /*005a*/ 	.short	(.L_29 - .L_28)


	//   ....[0]....
.L_28:
        /*005c*/ 	.word	0x000000c0


	//----- nvinfo : EIATTR_CBANK_PARAM_SIZE
	.align		4
.L_29:
        /*0060*/ 	.byte	0x03, 0x19
        /*0062*/ 	.short	0x001c


	//----- nvinfo : EIATTR_PARAM_CBANK
	.align		4
        /*0064*/ 	.byte	0x04, 0x0a
        /*0066*/ 	.short	(.L_31 - .L_30)
	.align		4
.L_30:
        /*0068*/ 	.word	index@(.nv.constant0._Z12VerifyResultPdS_S_i)
        /*006c*/ 	.short	0x0380
        /*006e*/ 	.short	0x001c


	//----- nvinfo : EIATTR_SW_WAR
	.align		4
.L_31:
        /*0070*/ 	.byte	0x04, 0x36
        /*0072*/ 	.short	(.L_33 - .L_32)
.L_32:
        /*0074*/ 	.word	0x00000008
.L_33:


//--------------------- .nv.info._Z12CalculateSumPdii --------------------------
	.section	.nv.info._Z12CalculateSumPdii,"",@"SHT_CUDA_INFO"
	.sectionflags	@""
	.align	4


	//----- nvinfo : EIATTR_CUDA_API_VERSION
	.align		4
        /*0000*/ 	.byte	0x04, 0x37
        /*0002*/ 	.short	(.L_35 - .L_34)
.L_34:
        /*0004*/ 	.word	0x00000082


	//----- nvinfo : EIATTR_KPARAM_INFO
	.align		4
.L_35:
        /*0008*/ 	.byte	0x04, 0x17
        /*000a*/ 	.short	(.L_37 - .L_36)
.L_36:
        /*000c*/ 	.word	0x00000000
        /*0010*/ 	.short	0x0002
        /*0012*/ 	.short	0x000c
        /*0014*/ 	.byte	0x00, 0xf0, 0x11, 0x00


	//----- nvinfo : EIATTR_KPARAM_INFO
	.align		4
.L_37:
        /*0018*/ 	.byte	0x04, 0x17
        /*001a*/ 	.short	(.L_39 - .L_38)
.L_38:
        /*001c*/ 	.word	0x00000000
        /*0020*/ 	.short	0x0001
        /*0022*/ 	.short	0x0008
        /*0024*/ 	.byte	0x00, 0xf0, 0x11, 0x00


	//----- nvinfo : EIATTR_KPARAM_INFO
	.align		4
.L_39:
        /*0028*/ 	.byte	0x04, 0x17
        /*002a*/ 	.short	(.L_41 - .L_40)
.L_40:
        /*002c*/ 	.word	0x00000000
        /*0030*/ 	.short	0x0000
        /*0032*/ 	.short	0x0000
        /*0034*/ 	.byte	0x00, 0xf5, 0x21, 0x00


	//----- nvinfo : EIATTR_SPARSE_MMA_MASK
	.align		4
.L_41:
        /*0038*/ 	.byte	0x03, 0x50
        /*003a*/ 	.short	0x0000


	//----- nvinfo : EIATTR_MAXREG_COUNT
	.align		4
        /*003c*/ 	.byte	0x03, 0x1b
        /*003e*/ 	.short	0x00ff


	//----- nvinfo : EIATTR_MERCURY_ISA_VERSION
	.align		4
        /*0040*/ 	.byte	0x03, 0x5f
        /*0042*/ 	.short	0x0101


	//----- nvinfo : EIATTR_VRC_CTA_INIT_COUNT
	.align		4
        /*0044*/ 	.byte	0x02, 0x4a
	.zero		1
	.zero		1


	//----- nvinfo : EIATTR_EXIT_INSTR_OFFSETS
	.align		4
        /*0048*/ 	.byte	0x04, 0x1c
        /*004a*/ 	.short	(.L_43 - .L_42)


	//   ....[0]....
.L_42:
        /*004c*/ 	.word	0x00000080


	//   ....[1]....
        /*0050*/ 	.word	0x00000220


	//   ....[2]....
        /*0054*/ 	.word	0x00000250


	//   ....[3]....
        /*0058*/ 	.word	0x000002e0


	//----- nvinfo : EIATTR_CBANK_PARAM_SIZE
	.align		4
.L_43:
        /*005c*/ 	.byte	0x03, 0x19
        /*005e*/ 	.short	0x0010


	//----- nvinfo : EIATTR_PARAM_CBANK
	.align		4
        /*0060*/ 	.byte	0x04, 0x0a
        /*0062*/ 	.short	(.L_45 - .L_44)
	.align		4
.L_44:
        /*0064*/ 	.word	index@(.nv.constant0._Z12CalculateSumPdii)
        /*0068*/ 	.short	0x0380
        /*006a*/ 	.short	0x0010


	//----- nvinfo : EIATTR_SW_WAR
	.align		4
.L_45:
        /*006c*/ 	.byte	0x04, 0x36
        /*006e*/ 	.short	(.L_47 - .L_46)
.L_46:
        /*0070*/ 	.word	0x00000008
.L_47:


//--------------------- .nv.info._Z15MatrixIterationPdS_i --------------------------
	.section	.nv.info._Z15MatrixIterationPdS_i,"",@"SHT_CUDA_INFO"
	.sectionflags	@""
	.align	4


	//----- nvinfo : EIATTR_CUDA_API_VERSION
	.align		4
        /*0000*/ 	.byte	0x04, 0x37
        /*0002*/ 	.short	(.L_49 - .L_48)
.L_48:
        /*0004*/ 	.word	0x00000082


	//----- nvinfo : EIATTR_KPARAM_INFO
	.align		4
.L_49:
        /*0008*/ 	.byte	0x04, 0x17
        /*000a*/ 	.short	(.L_51 - .L_50)
.L_50:
        /*000c*/ 	.word	0x00000000
        /*0010*/ 	.short	0x0002
        /*0012*/ 	.short	0x0010
        /*0014*/ 	.byte	0x00, 0xf0, 0x11, 0x00


	//----- nvinfo : EIATTR_KPARAM_INFO
	.align		4
.L_51:
        /*0018*/ 	.byte	0x04, 0x17
        /*001a*/ 	.short	(.L_53 - .L_52)
.L_52:
        /*001c*/ 	.word	0x00000000
        /*0020*/ 	.short	0x0001
        /*0022*/ 	.short	0x0008
        /*0024*/ 	.byte	0x00, 0xf5, 0x21, 0x00


	//----- nvinfo : EIATTR_KPARAM_INFO
	.align		4
.L_53:
        /*0028*/ 	.byte	0x04, 0x17
        /*002a*/ 	.short	(.L_55 - .L_54)
.L_54:
        /*002c*/ 	.word	0x00000000
        /*0030*/ 	.short	0x0000
        /*0032*/ 	.short	0x0000
        /*0034*/ 	.byte	0x00, 0xf5, 0x21, 0x00


	//----- nvinfo : EIATTR_SPARSE_MMA_MASK
	.align		4
.L_55:
        /*0038*/ 	.byte	0x03, 0x50
        /*003a*/ 	.short	0x0000


	//----- nvinfo : EIATTR_MAXREG_COUNT
	.align		4
        /*003c*/ 	.byte	0x03, 0x1b
        /*003e*/ 	.short	0x00ff


	//----- nvinfo : EIATTR_MERCURY_ISA_VERSION
	.align		4
        /*0040*/ 	.byte	0x03, 0x5f
        /*0042*/ 	.short	0x0101


	//----- nvinfo : EIATTR_VRC_CTA_INIT_COUNT
	.align		4
        /*0044*/ 	.byte	0x02, 0x4a
	.zero		1
	.zero		1


	//----- nvinfo : EIATTR_EXIT_INSTR_OFFSETS
	.align		4
        /*0048*/ 	.byte	0x04, 0x1c
        /*004a*/ 	.short	(.L_57 - .L_56)


	//   ....[0]....
.L_56:
        /*004c*/ 	.word	0x00000080


	//   ....[1]....
        /*0050*/ 	.word	0x000002f0


	//   ....[2]....
        /*0054*/ 	.word	0x000005b0


	//----- nvinfo : EIATTR_CRS_STACK_SIZE
	.align		4
.L_57:
        /*0058*/ 	.byte	0x04, 0x1e
        /*005a*/ 	.short	(.L_59 - .L_58)
.L_58:
        /*005c*/ 	.word	0x00000000


	//----- nvinfo : EIATTR_CBANK_PARAM_SIZE
	.align		4
.L_59:
        /*0060*/ 	.byte	0x03, 0x19
        /*0062*/ 	.short	0x0014


	//----- nvinfo : EIATTR_PARAM_CBANK
	.align		4
        /*0064*/ 	.byte	0x04, 0x0a
        /*0066*/ 	.short	(.L_61 - .L_60)
	.align		4
.L_60:
        /*0068*/ 	.word	index@(.nv.constant0._Z15MatrixIterationPdS_i)
        /*006c*/ 	.short	0x0380
        /*006e*/ 	.short	0x0014


	//----- nvinfo : EIATTR_SW_WAR
	.align		4
.L_61:
        /*0070*/ 	.byte	0x04, 0x36
        /*0072*/ 	.short	(.L_63 - .L_62)
.L_62:
        /*0074*/ 	.word	0x00000008
.L_63:


//--------------------- .nv.callgraph             --------------------------
	.section	.nv.callgraph,"",@"SHT_CUDA_CALLGRAPH"
	.align	4
	.sectionentsize	8
	.align		4
        /*0000*/ 	.word	0x00000000
	.align		4
        /*0004*/ 	.word	0xffffffff
	.align		4
        /*0008*/ 	.word	0x00000000
	.align		4
        /*000c*/ 	.word	0xfffffffe
	.align		4
        /*0010*/ 	.word	0x00000000
	.align		4
        /*0014*/ 	.word	0xfffffffd
	.align		4
        /*0018*/ 	.word	0x00000000
	.align		4
        /*001c*/ 	.word	0xfffffffc


//--------------------- .text._Z12VerifyResultPdS_S_i --------------------------
	.section	.text._Z12VerifyResultPdS_S_i,"ax",@progbits
	.align	128
        .global         _Z12VerifyResultPdS_S_i
        .type           _Z12VerifyResultPdS_S_i,@function
        .size           _Z12VerifyResultPdS_S_i,(.L_x_4 - _Z12VerifyResultPdS_S_i)
        .other          _Z12VerifyResultPdS_S_i,@"STO_CUDA_ENTRY STV_DEFAULT"
_Z12VerifyResultPdS_S_i:
.text._Z12VerifyResultPdS_S_i:
[----:B------:R-:W-:Y:S08]  /*0000*/  LDC R1, c[0x0][0x37c] ;  /* 0x0000df00ff017b82 */ /* 0x000ff00000000800 */
[----:B------:R-:W0:Y:S01]  /*0010*/  LDC.64 R2, c[0x0][0x390] ;  /* 0x0000e400ff027b82 */ /* 0x000e220000000a00 */
[----:B------:R-:W0:Y:S07]  /*0020*/  LDCU.64 UR4, c[0x0][0x358] ;  /* 0x00006b00ff0477ac */ /* 0x000e2e0008000a00 */
[----:B------:R-:W1:Y:S08]  /*0030*/  LDC R9, c[0x0][0x398] ;  /* 0x0000e600ff097b82 */ /* 0x000e700000000800 */
[----:B------:R-:W2:Y:S01]  /*0040*/  LDC.64 R6, c[0x0][0x388] ;  /* 0x0000e200ff067b82 */ /* 0x000ea20000000a00 */
[----:B0-----:R-:W3:Y:S07]  /*0050*/  LDG.E.64 R2, desc[UR4][R2.64] ;  /* 0x0000000402027981 */ /* 0x001eee000c1e1b00 */
[----:B------:R-:W3:Y:S01]  /*0060*/  LDC.64 R4, c[0x0][0x380] ;  /* 0x0000e000ff047b82 */ /* 0x000ee20000000a00 */
[----:B-1----:R-:W-:-:S04]  /*0070*/  IMAD R9, R9, 0x25, RZ ;  /* 0x0000002509097824 */ /* 0x002fc800078e02ff */
[----:B--2---:R-:W-:Y:S01]  /*0080*/  IMAD.WIDE R6, R9, 0x8, R6 ;  /* 0x0000000809067825 */ /* 0x004fe200078e0206 */
[----:B---3--:R-:W-:Y:S05]  /*0090*/  STG.E.64 desc[UR4][R4.64], R2 ;  /* 0x0000000204007986 */ /* 0x008fea000c101b04 */
[----:B------:R-:W2:Y:S04]  /*00a0*/  LDG.E.64 R6, desc[UR4][R6.64+0x178] ;  /* 0x0001780406067981 */ /* 0x000ea8000c1e1b00 */
[----:B--2---:R-:W-:Y:S01]  /*00b0*/  STG.E.64 desc[UR4][R4.64+0x8], R6 ;  /* 0x0000080604007986 */ /* 0x004fe2000c101b04 */
[----:B------:R-:W-:Y:S05]  /*00c0*/  EXIT ;  /* 0x000000000000794d */ /* 0x000fea0003800000 */
.L_x_0:
[----:B------:R-:W-:-:S00]  /*00d0*/  BRA `(.L_x_0) ;  /* 0xfffffffc00fc7947 */ /* 0x000fc0000383ffff */
[----:B------:R-:W-:-:S00]  /*00e0*/  NOP ;  /* 0x0000000000007918 */ /* 0x000fc00000000000 */
        /* <DEDUP_REMOVED lines=9> */
.L_x_4:


//--------------------- .text._Z12CalculateSumPdii --------------------------
	.section	.text._Z12CalculateSumPdii,"ax",@progbits
	.align	128
        .global         _Z12CalculateSumPdii
        .type           _Z12CalculateSumPdii,@function
        .size           _Z12CalculateSumPdii,(.L_x_5 - _Z12CalculateSumPdii)
        .other          _Z12CalculateSumPdii,@"STO_CUDA_ENTRY STV_DEFAULT"
_Z12CalculateSumPdii:
.text._Z12CalculateSumPdii:
[----:B------:R-:W-:Y:S01]  /*0000*/  LDC R1, c[0x0][0x37c] ;  /* 0x0000df00ff017b82 */ /* 0x000fe20000000800 */
[----:B------:R-:W0:Y:S07]  /*0010*/  S2R R7, SR_TID.X ;  /* 0x0000000000077919 */ /* 0x000e2e0000002100 */
[----:B------:R-:W0:Y:S01]  /*0020*/  S2UR UR5, SR_CTAID.X ;  /* 0x00000000000579c3 */ /* 0x000e220000002500 */
[----:B------:R-:W1:Y:S07]  /*0030*/  LDCU UR4, c[0x0][0x38c] ;  /* 0x00007180ff0477ac */ /* 0x000e6e0008000800 */
[----:B------:R-:W0:Y:S01]  /*0040*/  LDC R0, c[0x0][0x360] ;  /* 0x0000d800ff007b82 */ /* 0x000e220000000800 */
[----:B-1----:R-:W-:Y:S01]  /*0050*/  UIMAD UR4, UR4, UR4, URZ ;  /* 0x00000004040472a4 */ /* 0x002fe2000f8e02ff */
[----:B0-----:R-:W-:-:S05]  /*0060*/  IMAD R7, R0, UR5, R7 ;  /* 0x0000000500077c24 */ /* 0x001fca000f8e0207 */
[----:B------:R-:W-:-:S13]  /*0070*/  ISETP.GE.AND P0, PT, R7, UR4, PT ;  /* 0x0000000407007c0c */ /* 0x000fda000bf06270 */
[----:B------:R-:W-:Y:S05]  /*0080*/  @P0 EXIT ;  /* 0x000000000000094d */ /* 0x000fea0003800000 */
[----:B------:R-:W0:Y:S01]  /*0090*/  LDC R4, c[0x0][0x388] ;  /* 0x0000e200ff047b82 */ /* 0x000e220000000800 */
[----:B------:R-:W-:Y:S02]  /*00a0*/  IABS R8, R7 ;  /* 0x0000000700087213 */ /* 0x000fe40000000000 */
[----:B------:R-:W-:Y:S01]  /*00b0*/  ISETP.GE.AND P2, PT, R7, RZ, PT ;  /* 0x000000ff0700720c */ /* 0x000fe20003f46270 */
[----:B0-----:R-:W-:-:S05]  /*00c0*/  IMAD.SHL.U32 R10, R4, 0x2, RZ ;  /* 0x00000002040a7824 */ /* 0x001fca00078e00ff */
[-C--:B------:R-:W-:Y:S02]  /*00d0*/  IABS R6, R10.reuse ;  /* 0x0000000a00067213 */ /* 0x080fe40000000000 */
[----:B------:R-:W-:Y:S02]  /*00e0*/  IABS R9, R10 ;  /* 0x0000000a00097213 */ /* 0x000fe40000000000 */
[----:B------:R-:W0:Y:S08]  /*00f0*/  I2F.RP R0, R6 ;  /* 0x0000000600007306 */ /* 0x000e300000209400 */
[----:B0-----:R-:W0:Y:S02]  /*0100*/  MUFU.RCP R0, R0 ;  /* 0x0000000000007308 */ /* 0x001e240000001000 */
[----:B0-----:R-:W-:Y:S01]  /*0110*/  VIADD R2, R0, 0xffffffe ;  /* 0x0ffffffe00027836 */ /* 0x001fe20000000000 */
[----:B------:R-:W-:-:S05]  /*0120*/  IADD3 R0, PT, PT, RZ, -R9, RZ ;  /* 0x80000009ff007210 */ /* 0x000fca0007ffe0ff */
[----:B------:R0:W1:Y:S02]  /*0130*/  F2I.FTZ.U32.TRUNC.NTZ R3, R2 ;  /* 0x0000000200037305 */ /* 0x000064000021f000 */
[----:B0-----:R-:W-:Y:S01]  /*0140*/  IMAD.MOV.U32 R2, RZ, RZ, RZ ;  /* 0x000000ffff027224 */ /* 0x001fe200078e00ff */
[----:B-1----:R-:W-:-:S05]  /*0150*/  IADD3 R5, PT, PT, RZ, -R3, RZ ;  /* 0x80000003ff057210 */ /* 0x002fca0007ffe0ff */
[----:B------:R-:W-:-:S04]  /*0160*/  IMAD R5, R5, R6, RZ ;  /* 0x0000000605057224 */ /* 0x000fc800078e02ff */
[----:B------:R-:W-:-:S06]  /*0170*/  IMAD.HI.U32 R3, R3, R5, R2 ;  /* 0x0000000503037227 */ /* 0x000fcc00078e0002 */
[----:B------:R-:W-:-:S04]  /*0180*/  IMAD.HI.U32 R3, R3, R8, RZ ;  /* 0x0000000803037227 */ /* 0x000fc800078e00ff */
[----:B------:R-:W-:-:S05]  /*0190*/  IMAD R3, R3, R0, R8 ;  /* 0x0000000003037224 */ /* 0x000fca00078e0208 */
[----:B------:R-:W-:-:S13]  /*01a0*/  ISETP.GT.U32.AND P0, PT, R6, R3, PT ;  /* 0x000000030600720c */ /* 0x000fda0003f04070 */
[----:B------:R-:W-:Y:S01]  /*01b0*/  @!P0 IMAD.IADD R3, R3, 0x1, -R6 ;  /* 0x0000000103038824 */ /* 0x000fe200078e0a06 */
[----:B------:R-:W-:-:S04]  /*01c0*/  ISETP.NE.AND P0, PT, R10, RZ, PT ;  /* 0x000000ff0a00720c */ /* 0x000fc80003f05270 */
[----:B------:R-:W-:-:S13]  /*01d0*/  ISETP.GT.U32.AND P1, PT, R6, R3, PT ;  /* 0x000000030600720c */ /* 0x000fda0003f24070 */
[----:B------:R-:W-:-:S05]  /*01e0*/  @!P1 IADD3 R3, PT, PT, R3, -R6, RZ ;  /* 0x8000000603039210 */ /* 0x000fca0007ffe0ff */
[----:B------:R-:W-:Y:S01]  /*01f0*/  @!P2 IMAD.MOV R3, RZ, RZ, -R3 ;  /* 0x000000ffff03a224 */ /* 0x000fe200078e0a03 */
[----:B------:R-:W-:-:S04]  /*0200*/  @!P0 LOP3.LUT R3, RZ, R10, RZ, 0x33, !PT ;  /* 0x0000000aff038212 */ /* 0x000fc800078e33ff */
[----:B------:R-:W-:-:S13]  /*0210*/  ISETP.NE.AND P0, PT, R3, RZ, PT ;  /* 0x000000ff0300720c */ /* 0x000fda0003f05270 */
[----:B------:R-:W-:Y:S05]  /*0220*/  @P0 EXIT ;  /* 0x000000000000094d */ /* 0x000fea0003800000 */
[----:B------:R-:W-:-:S04]  /*0230*/  IADD3 R3, PT, PT, R7, R4, RZ ;  /* 0x0000000407037210 */ /* 0x000fc80007ffe0ff */
[----:B------:R-:W-:-:S13]  /*0240*/  ISETP.GE.AND P0, PT, R3, UR4, PT ;  /* 0x0000000403007c0c */ /* 0x000fda000bf06270 */
[----:B------:R-:W-:Y:S05]  /*0250*/  @P0 EXIT ;  /* 0x000000000000094d */ /* 0x000fea0003800000 */
[----:B------:R-:W0:Y:S01]  /*0260*/  LDC.64 R4, c[0x0][0x380] ;  /* 0x0000e000ff047b82 */ /* 0x000e220000000a00 */
[----:B------:R-:W1:Y:S01]  /*0270*/  LDCU.64 UR4, c[0x0][0x358] ;  /* 0x00006b00ff0477ac */ /* 0x000e620008000a00 */
[----:B0-----:R-:W-:-:S04]  /*0280*/  IMAD.WIDE R2, R3, 0x8, R4 ;  /* 0x0000000803027825 */ /* 0x001fc800078e0204 */
[----:B------:R-:W-:Y:S02]  /*0290*/  IMAD.WIDE R4, R7, 0x8, R4 ;  /* 0x0000000807047825 */ /* 0x000fe400078e0204 */
[----:B-1----:R-:W2:Y:S04]  /*02a0*/  LDG.E.64 R2, desc[UR4][R2.64] ;  /* 0x0000000402027981 */ /* 0x002ea8000c1e1b00 */
[----:B------:R-:W2:Y:S02]  /*02b0*/  LDG.E.64 R6, desc[UR4][R4.64] ;  /* 0x0000000404067981 */ /* 0x000ea4000c1e1b00 */
[----:B--2---:R-:W-:-:S07]  /*02c0*/  DADD R6, R2, R6 ;  /* 0x0000000002067229 */ /* 0x004fce0000000006 */
[----:B------:R-:W-:Y:S01]  /*02d0*/  STG.E.64 desc[UR4][R4.64], R6 ;  /* 0x0000000604007986 */ /* 0x000fe2000c101b04 */
[----:B------:R-:W-:Y:S05]  /*02e0*/  EXIT ;  /* 0x000000000000794d */ /* 0x000fea0003800000 */
.L_x_1:
        /* <DEDUP_REMOVED lines=9> */
.L_x_5:


//--------------------- .text._Z15MatrixIterationPdS_i --------------------------
	.section	.text._Z15MatrixIterationPdS_i,"ax",@progbits
	.align	128
        .global         _Z15MatrixIterationPdS_i
        .type           _Z15MatrixIterationPdS_i,@function
        .size           _Z15MatrixIterationPdS_i,(.L_x_6 - _Z15MatrixIterationPdS_i)
        .other          _Z15MatrixIterationPdS_i,@"STO_CUDA_ENTRY STV_DEFAULT"
_Z15MatrixIterationPdS_i:
.text._Z15MatrixIterationPdS_i:
[----:B------:R-:W-:Y:S01]  /*0000*/  LDC R1, c[0x0][0x37c] ;  /* 0x0000df00ff017b82 */ /* 0x000fe20000000800 */
[----:B------:R-:W0:Y:S07]  /*0010*/  S2R R0, SR_TID.X ;  /* 0x0000000000007919 */ /* 0x000e2e0000002100 */
[----:B------:R-:W0:Y:S08]  /*0020*/  S2UR UR4, SR_CTAID.X ;  /* 0x00000000000479c3 */ /* 0x000e300000002500 */
[----:B------:R-:W0:Y:S08]  /*0030*/  LDC R3, c[0x0][0x360] ;  /* 0x0000d800ff037b82 */ /* 0x000e300000000800 */
[----:B------:R-:W1:Y:S01]  /*0040*/  LDC R13, c[0x0][0x390] ;  /* 0x0000e400ff0d7b82 */ /* 0x000e620000000800 */
[----:B0-----:R-:W-:-:S02]  /*0050*/  IMAD R0, R3, UR4, R0 ;  /* 0x0000000403007c24 */ /* 0x001fc4000f8e0200 */
[----:B-1----:R-:W-:-:S05]  /*0060*/  IMAD R3, R13, R13, RZ ;  /* 0x0000000d0d037224 */ /* 0x002fca00078e02ff */
[----:B------:R-:W-:-:S13]  /*0070*/  ISETP.GE.AND P0, PT, R0, R3, PT ;  /* 0x000000030000720c */ /* 0x000fda0003f06270 */
[----:B------:R-:W-:Y:S05]  /*0080*/  @P0 EXIT ;  /* 0x000000000000094d */ /* 0x000fea0003800000 */
[----:B------:R-:W-:Y:S01]  /*0090*/  IABS R5, R13 ;  /* 0x0000000d00057213 */ /* 0x000fe20000000000 */
[----:B------:R-:W0:Y:S03]  /*00a0*/  LDCU.64 UR4, c[0x0][0x358] ;  /* 0x00006b00ff0477ac */ /* 0x000e260008000a00 */
[----:B------:R-:W1:Y:S08]  /*00b0*/  I2F.RP R4, R5 ;  /* 0x0000000500047306 */ /* 0x000e700000209400 */
[----:B-1----:R-:W1:Y:S02]  /*00c0*/  MUFU.RCP R4, R4 ;  /* 0x0000000400047308 */ /* 0x002e640000001000 */
[----:B-1----:R-:W-:-:S06]  /*00d0*/  VIADD R2, R4, 0xffffffe ;  /* 0x0ffffffe04027836 */ /* 0x002fcc0000000000 */
[----:B------:R1:W2:Y:S02]  /*00e0*/  F2I.FTZ.U32.TRUNC.NTZ R3, R2 ;  /* 0x0000000200037305 */ /* 0x0002a4000021f000 */
[----:B-1----:R-:W-:Y:S02]  /*00f0*/  IMAD.MOV.U32 R2, RZ, RZ, RZ ;  /* 0x000000ffff027224 */ /* 0x002fe400078e00ff */
[----:B--2---:R-:W-:-:S04]  /*0100*/  IMAD.MOV R6, RZ, RZ, -R3 ;  /* 0x000000ffff067224 */ /* 0x004fc800078e0a03 */
[----:B------:R-:W-:Y:S01]  /*0110*/  IMAD R7, R6, R5, RZ ;  /* 0x0000000506077224 */ /* 0x000fe200078e02ff */
[----:B------:R-:W-:-:S03]  /*0120*/  IABS R6, R0 ;  /* 0x0000000000067213 */ /* 0x000fc60000000000 */
[----:B------:R-:W-:Y:S01]  /*0130*/  IMAD.HI.U32 R3, R3, R7, R2 ;  /* 0x0000000703037227 */ /* 0x000fe200078e0002 */
[----:B------:R-:W-:-:S04]  /*0140*/  LOP3.LUT R2, R0, R13, RZ, 0x3c, !PT ;  /* 0x0000000d00027212 */ /* 0x000fc800078e3cff */
[----:B------:R-:W-:Y:S01]  /*0150*/  ISETP.GE.AND P2, PT, R2, RZ, PT ;  /* 0x000000ff0200720c */ /* 0x000fe20003f46270 */
[----:B------:R-:W-:-:S04]  /*0160*/  IMAD.HI.U32 R3, R3, R6, RZ ;  /* 0x0000000603037227 */ /* 0x000fc800078e00ff */
[----:B------:R-:W-:-:S04]  /*0170*/  IMAD.MOV R4, RZ, RZ, -R3 ;  /* 0x000000ffff047224 */ /* 0x000fc800078e0a03 */
[----:B------:R-:W-:-:S05]  /*0180*/  IMAD R4, R5, R4, R6 ;  /* 0x0000000405047224 */ /* 0x000fca00078e0206 */
[----:B------:R-:W-:-:S13]  /*0190*/  ISETP.GT.U32.AND P1, PT, R5, R4, PT ;  /* 0x000000040500720c */ /* 0x000fda0003f24070 */
[----:B------:R-:W-:Y:S02]  /*01a0*/  @!P1 IMAD.IADD R4, R4, 0x1, -R5 ;  /* 0x0000000104049824 */ /* 0x000fe400078e0a05 */
[----:B------:R-:W-:Y:S01]  /*01b0*/  @!P1 VIADD R3, R3, 0x1 ;  /* 0x0000000103039836 */ /* 0x000fe20000000000 */
[C---:B------:R-:W-:Y:S02]  /*01c0*/  ISETP.NE.AND P1, PT, R13.reuse, RZ, PT ;  /* 0x000000ff0d00720c */ /* 0x040fe40003f25270 */
[----:B------:R-:W-:Y:S01]  /*01d0*/  ISETP.GE.U32.AND P0, PT, R4, R5, PT ;  /* 0x000000050400720c */ /* 0x000fe20003f06070 */
[----:B------:R-:W-:-:S12]  /*01e0*/  VIADD R4, R13, 0xffffffff ;  /* 0xffffffff0d047836 */ /* 0x000fd80000000000 */
[----:B------:R-:W-:-:S04]  /*01f0*/  @P0 VIADD R3, R3, 0x1 ;  /* 0x0000000103030836 */ /* 0x000fc80000000000 */
[----:B------:R-:W-:Y:S01]  /*0200*/  @!P2 IMAD.MOV R3, RZ, RZ, -R3 ;  /* 0x000000ffff03a224 */ /* 0x000fe200078e0a03 */
[----:B------:R-:W-:-:S04]  /*0210*/  @!P1 LOP3.LUT R3, RZ, R13, RZ, 0x33, !PT ;  /* 0x0000000dff039212 */ /* 0x000fc800078e33ff */
[C---:B------:R-:W-:Y:S02]  /*0220*/  IADD3 R2, PT, PT, -R3.reuse, RZ, RZ ;  /* 0x000000ff03027210 */ /* 0x040fe40007ffe1ff */
[----:B------:R-:W-:-:S03]  /*0230*/  ISETP.NE.AND P0, PT, R3, R4, PT ;  /* 0x000000040300720c */ /* 0x000fc60003f05270 */
[----:B------:R-:W-:Y:S01]  /*0240*/  IMAD R2, R13, R2, R0 ;  /* 0x000000020d027224 */ /* 0x000fe200078e0200 */
[----:B------:R-:W-:-:S04]  /*0250*/  ISETP.NE.AND P0, PT, R3, RZ, P0 ;  /* 0x000000ff0300720c */ /* 0x000fc80000705270 */
[C---:B------:R-:W-:Y:S02]  /*0260*/  ISETP.NE.AND P1, PT, R2.reuse, R4, PT ;  /* 0x000000040200720c */ /* 0x040fe40003f25270 */
[----:B------:R-:W-:-:S13]  /*0270*/  ISETP.NE.AND P0, PT, R2, RZ, P0 ;  /* 0x000000ff0200720c */ /* 0x000fda0000705270 */
[----:B0-----:R-:W-:Y:S05]  /*0280*/  @P0 BRA P1, `(.L_x_2) ;  /* 0x00000000001c0947 */ /* 0x001fea0000800000 */
[----:B------:R-:W0:Y:S08]  /*0290*/  LDC.64 R2, c[0x0][0x380] ;  /* 0x0000e000ff027b82 */ /* 0x000e300000000a00 */
[----:B------:R-:W1:Y:S01]  /*02a0*/  LDC.64 R4, c[0x0][0x388] ;  /* 0x0000e200ff047b82 */ /* 0x000e620000000a00 */
[----:B0-----:R-:W-:-:S06]  /*02b0*/  IMAD.WIDE R2, R0, 0x8, R2 ;  /* 0x0000000800027825 */ /* 0x001fcc00078e0202 */
[----:B------:R-:W2:Y:S01]  /*02c0*/  LDG.E.64 R2, desc[UR4][R2.64] ;  /* 0x0000000402027981 */ /* 0x000ea2000c1e1b00 */
[----:B-1----:R-:W-:-:S05]  /*02d0*/  IMAD.WIDE R4, R0, 0x8, R4 ;  /* 0x0000000800047825 */ /* 0x002fca00078e0204 */
[----:B--2---:R-:W-:Y:S01]  /*02e0*/  STG.E.64 desc[UR4][R4.64], R2 ;  /* 0x0000000204007986 */ /* 0x004fe2000c101b04 */
[----:B------:R-:W-:Y:S05]  /*02f0*/  EXIT ;  /* 0x000000000000794d */ /* 0x000fea0003800000 */
.L_x_2:
[----:B------:R-:W0:Y:S01]  /*0300*/  LDC.64 R2, c[0x0][0x380] ;  /* 0x0000e000ff027b82 */ /* 0x000e220000000a00 */
[C-C-:B------:R-:W-:Y:S01]  /*0310*/  IMAD.IADD R7, R0.reuse, 0x1, R13.reuse ;  /* 0x0000000100077824 */ /* 0x140fe200078e020d */
[----:B------:R-:W-:-:S03]  /*0320*/  IADD3 R13, PT, PT, R0, 0x1, -R13 ;  /* 0x00000001000d7810 */ /* 0x000fc60007ffe80d */
[----:B0-----:R-:W-:-:S04]  /*0330*/  IMAD.WIDE R6, R7, 0x8, R2 ;  /* 0x0000000807067825 */ /* 0x001fc800078e0202 */
[--C-:B------:R-:W-:Y:S01]  /*0340*/  IMAD.WIDE R12, R13, 0x8, R2.reuse ;  /* 0x000000080d0c7825 */ /* 0x100fe200078e0202 */
[----:B------:R-:W2:Y:S04]  /*0350*/  LDG.E.64 R8, desc[UR4][R6.64+0x8] ;  /* 0x0000080406087981 */ /* 0x000ea8000c1e1b00 */
[----:B------:R0:W2:Y:S04]  /*0360*/  LDG.E.64 R10, desc[UR4][R6.64+-0x8] ;  /* 0xfffff804060a7981 */ /* 0x0000a8000c1e1b00 */
[----:B------:R-:W3:Y:S04]  /*0370*/  LDG.E.64 R14, desc[UR4][R12.64] ;  /* 0x000000040c0e7981 */ /* 0x000ee8000c1e1b00 */
[----:B------:R-:W3:Y:S01]  /*0380*/  LDG.E.64 R16, desc[UR4][R12.64+-0x10] ;  /* 0xfffff0040c107981 */ /* 0x000ee2000c1e1b00 */
[C---:B------:R-:W-:Y:S01]  /*0390*/  IMAD.WIDE R2, R0.reuse, 0x8, R2 ;  /* 0x0000000800027825 */ /* 0x040fe200078e0202 */
[----:B0-----:R-:W0:Y:S05]  /*03a0*/  LDC.64 R6, c[0x0][0x388] ;  /* 0x0000e200ff067b82 */ /* 0x001e2a0000000a00 */
[----:B------:R-:W4:Y:S01]  /*03b0*/  LDG.E.64 R2, desc[UR4][R2.64] ;  /* 0x0000000402027981 */ /* 0x000f22000c1e1b00 */
[----:B0-----:R-:W-:Y:S01]  /*03c0*/  IMAD.WIDE R6, R0, 0x8, R6 ;  /* 0x0000000800067825 */ /* 0x001fe200078e0206 */
[----:B--2---:R-:W-:-:S06]  /*03d0*/  DSETP.GEU.AND P0, PT, R10, R8, PT ;  /* 0x000000080a00722a */ /* 0x004fcc0003f0e000 */
[----:B------:R-:W-:Y:S01]  /*03e0*/  FSEL R18, R8, R10, !P0 ;  /* 0x0000000a08127208 */ /* 0x000fe20004000000 */
[----:B---3--:R-:W-:Y:S01]  /*03f0*/  DSETP.GEU.AND P1, PT, R16, R14, PT ;  /* 0x0000000e1000722a */ /* 0x008fe20003f2e000 */
[----:B------:R-:W-:Y:S02]  /*0400*/  FSEL R19, R9, R11, !P0 ;  /* 0x0000000b09137208 */ /* 0x000fe40004000000 */
[----:B------:R-:W-:Y:S01]  /*0410*/  FSEL R8, R10, R8, !P0 ;  /* 0x000000080a087208 */ /* 0x000fe20004000000 */
[----:B------:R-:W-:Y:S01]  /*0420*/  IMAD.MOV.U32 R13, RZ, RZ, R18 ;  /* 0x000000ffff0d7224 */ /* 0x000fe200078e0012 */
[----:B------:R-:W-:Y:S01]  /*0430*/  FSEL R9, R11, R9, !P0 ;  /* 0x000000090b097208 */ /* 0x000fe20004000000 */
[----:B------:R-:W-:Y:S01]  /*0440*/  IMAD.MOV.U32 R12, RZ, RZ, R19 ;  /* 0x000000ffff0c7224 */ /* 0x000fe200078e0013 */
[----:B------:R-:W-:Y:S02]  /*0450*/  FSEL R10, R14, R16, !P1 ;  /* 0x000000100e0a7208 */ /* 0x000fe40004800000 */
[----:B------:R-:W-:-:S02]  /*0460*/  FSEL R11, R15, R17, !P1 ;  /* 0x000000110f0b7208 */ /* 0x000fc40004800000 */
[----:B------:R-:W-:Y:S01]  /*0470*/  FSEL R4, R16, R14, !P1 ;  /* 0x0000000e10047208 */ /* 0x000fe20004800000 */
[----:B------:R-:W-:Y:S01]  /*0480*/  IMAD.MOV.U32 R14, RZ, RZ, R8 ;  /* 0x000000ffff0e7224 */ /* 0x000fe200078e0008 */
[----:B------:R-:W-:Y:S02]  /*0490*/  FSEL R5, R17, R15, !P1 ;  /* 0x0000000f11057208 */ /* 0x000fe40004800000 */
[----:B------:R-:W-:Y:S01]  /*04a0*/  DSETP.MIN.AND P3, P4, R8, R10, PT ;  /* 0x0000000a0800722a */ /* 0x000fe20003c60000 */
[----:B------:R-:W-:-:S03]  /*04b0*/  MOV R15, R9 ;  /* 0x00000009000f7202 */ /* 0x000fc60000000f00 */
[----:B------:R-:W-:Y:S02]  /*04c0*/  DSETP.MIN.AND P1, P2, R4, R18, PT ;  /* 0x000000120400722a */ /* 0x000fe40003a20000 */
[----:B------:R-:W-:Y:S01]  /*04d0*/  DSETP.GEU.AND P0, PT, R8, R4, PT ;  /* 0x000000040800722a */ /* 0x000fe20003f0e000 */
[----:B------:R-:W-:Y:S01]  /*04e0*/  FSEL R15, R15, R11, P3 ;  /* 0x0000000b0f0f7208 */ /* 0x000fe20001800000 */
[----:B------:R-:W-:Y:S02]  /*04f0*/  IMAD.MOV.U32 R8, RZ, RZ, R4 ;  /* 0x000000ffff087224 */ /* 0x000fe400078e0004 */
[----:B------:R-:W-:Y:S01]  /*0500*/  IMAD.MOV.U32 R9, RZ, RZ, R10 ;  /* 0x000000ffff097224 */ /* 0x000fe200078e000a */
[----:B------:R-:W-:Y:S02]  /*0510*/  FSEL R5, R5, R12, P1 ;  /* 0x0000000c05057208 */ /* 0x000fe40000800000 */
[----:B------:R-:W-:Y:S02]  /*0520*/  SEL R4, R8, R13, P1 ;  /* 0x0000000d08047207 */ /* 0x000fe40000800000 */
[----:B------:R-:W-:-:S02]  /*0530*/  @P4 LOP3.LUT R15, R11, 0x80000, RZ, 0xfc, !PT ;  /* 0x000800000b0f4812 */ /* 0x000fc400078efcff */
[----:B------:R-:W-:Y:S02]  /*0540*/  SEL R8, R14, R9, P3 ;  /* 0x000000090e087207 */ /* 0x000fe40001800000 */
[----:B------:R-:W-:Y:S01]  /*0550*/  @P2 LOP3.LUT R5, R12, 0x80000, RZ, 0xfc, !PT ;  /* 0x000800000c052812 */ /* 0x000fe200078efcff */
[----:B------:R-:W-:Y:S01]  /*0560*/  IMAD.MOV.U32 R9, RZ, RZ, R15 ;  /* 0x000000ffff097224 */ /* 0x000fe200078e000f */
[----:B------:R-:W-:-:S04]  /*0570*/  FSEL R4, R4, R8, !P0 ;  /* 0x0000000804047208 */ /* 0x000fc80004000000 */
[----:B------:R-:W-:-:S06]  /*0580*/  FSEL R5, R5, R9, !P0 ;  /* 0x0000000905057208 */ /* 0x000fcc0004000000 */
[----:B----4-:R-:W-:-:S07]  /*0590*/  DADD R2, R2, R4 ;  /* 0x0000000002027229 */ /* 0x010fce0000000004 */
[----:B------:R-:W-:Y:S01]  /*05a0*/  STG.E.64 desc[UR4][R6.64], R2 ;  /* 0x0000000206007986 */ /* 0x000fe2000c101b04 */
[----:B------:R-:W-:Y:S05]  /*05b0*/  EXIT ;  /* 0x000000000000794d */ /* 0x000fea0003800000 */
.L_x_3:
        /* <DEDUP_REMOVED lines=12> */
.L_x_6:


//--------------------- .nv.shared.reserved.0     --------------------------
	.section	.nv.shared.reserved.0,"aw",@nobits
	.weak		__nv_reservedSMEM_offset_0_alias
	.size		__nv_reservedSMEM_offset_0_alias, 0, 64
	.other		__nv_reservedSMEM_offset_0_alias,@"STO_CUDA_RESERVED_SHARED STV_DEFAULT"
__nv_reservedSMEM_offset_0_alias:
	.zero		0
	.zero		64


//--------------------- .nv.constant0._Z12VerifyResultPdS_S_i --------------------------
	.section	.nv.constant0._Z12VerifyResultPdS_S_i,"a",@progbits
	.sectionflags	@""
	.align	4
.nv.constant0._Z12VerifyResultPdS_S_i:
	.zero		924


//--------------------- .nv.constant0._Z12CalculateSumPdii --------------------------
	.section	.nv.constant0._Z12CalculateSumPdii,"a",@progbits
	.sectionflags	@""
	.align	4
.nv.constant0._Z12CalculateSumPdii:
	.zero		912


//--------------------- .nv.constant0._Z15MatrixIterationPdS_i --------------------------
	.section	.nv.constant0._Z15MatrixIterationPdS_i,"a",@progbits
	.sectionflags	@""
	.align	4
.nv.constant0._Z15MatrixIterationPdS_i:
	.zero		916


//--------------------- SYMBOLS --------------------------

	.type		.nv.reservedSmem.offset0,@object
	.size		.nv.reservedSmem.offset0,0x4
